	.headerflags	@"EF_CUDA_TEXMODE_UNIFIED EF_CUDA_64BIT_ADDRESS EF_CUDA_ACCELERATORS EF_CUDA_SM90 EF_CUDA_VIRTUAL_SM(EF_CUDA_SM90)"
	.elftype	@"ET_EXEC"


//--------------------- .nv.info                  --------------------------
	.section	.nv.info,"",@"SHT_CUDA_INFO"
	.align	4


	//----- nvinfo : EIATTR_REGCOUNT
	.align		4
        /*0000*/ 	.byte	0x04, 0x2f
        /*0002*/ 	.short	(.L_3 - .L_2)
	.align		4
.L_2:
        /*0004*/ 	.word	index@(triton_poi_fused__native_batch_norm_legit_no_training_add_89)
        /*0008*/ 	.word	0x00000016


	//----- nvinfo : EIATTR_MIN_STACK_SIZE
	.align		4
.L_3:
        /*000c*/ 	.byte	0x04, 0x12
        /*000e*/ 	.short	(.L_5 - .L_4)
	.align		4
.L_4:
        /*0010*/ 	.word	index@(triton_poi_fused__native_batch_norm_legit_no_training_add_89)
        /*0014*/ 	.word	0x00000000


	//----- nvinfo : EIATTR_FRAME_SIZE
	.align		4
.L_5:
        /*0018*/ 	.byte	0x04, 0x11
        /*001a*/ 	.short	(.L_7 - .L_6)
	.align		4
.L_6:
        /*001c*/ 	.word	index@(triton_poi_fused__native_batch_norm_legit_no_training_add_89)
        /*0020*/ 	.word	0x00000000


	//----- nvinfo : EIATTR_MIN_STACK_SIZE
	.align		4
.L_7:
        /*0024*/ 	.byte	0x04, 0x12
        /*0026*/ 	.short	(.L_9 - .L_8)
	.align		4
.L_8:
        /*0028*/ 	.word	index@(triton_poi_fused__native_batch_norm_legit_no_training_add_89)
        /*002c*/ 	.word	0x00000000
.L_9:


//--------------------- .nv.info.triton_poi_fused__native_batch_norm_legit_no_training_add_89 --------------------------
	.section	.nv.info.triton_poi_fused__native_batch_norm_legit_no_training_add_89,"",@"SHT_CUDA_INFO"
	.sectionflags	@""
	.align	4


	//----- nvinfo : EIATTR_CUDA_API_VERSION
	.align		4
        /*0000*/ 	.byte	0x04, 0x37
        /*0002*/ 	.short	(.L_11 - .L_10)
.L_10:
        /*0004*/ 	.word	0x0000007c


	//----- nvinfo : EIATTR_KPARAM_INFO
	.align		4
.L_11:
        /*0008*/ 	.byte	0x04, 0x17
        /*000a*/ 	.short	(.L_13 - .L_12)
.L_12:
        /*000c*/ 	.word	0x00000000
        /*0010*/ 	.short	0x0007
        /*0012*/ 	.short	0x0038
        /*0014*/ 	.byte	0x00, 0xf0, 0x11, 0x00


	//----- nvinfo : EIATTR_KPARAM_INFO
	.align		4
.L_13:
        /*0018*/ 	.byte	0x04, 0x17
        /*001a*/ 	.short	(.L_15 - .L_14)
.L_14:
        /*001c*/ 	.word	0x00000000
        /*0020*/ 	.short	0x0006
        /*0022*/ 	.short	0x0030
        /*0024*/ 	.byte	0x00, 0xf4, 0x21, 0x00


	//----- nvinfo : EIATTR_KPARAM_INFO
	.align		4
.L_15:
        /*0028*/ 	.byte	0x04, 0x17
        /*002a*/ 	.short	(.L_17 - .L_16)
.L_16:
        /*002c*/ 	.word	0x00000000
        /*0030*/ 	.short	0x0005
        /*0032*/ 	.short	0x0028
        /*0034*/ 	.byte	0x00, 0xf4, 0x21, 0x00


	//----- nvinfo : EIATTR_KPARAM_INFO
	.align		4
.L_17:
        /*0038*/ 	.byte	0x04, 0x17
        /*003a*/ 	.short	(.L_19 - .L_18)
.L_18:
        /*003c*/ 	.word	0x00000000
        /*0040*/ 	.short	0x0004
        /*0042*/ 	.short	0x0020
        /*0044*/ 	.byte	0x00, 0xf4, 0x21, 0x00


	//----- nvinfo : EIATTR_KPARAM_INFO
	.align		4
.L_19:
        /*0048*/ 	.byte	0x04, 0x17
        /*004a*/ 	.short	(.L_21 - .L_20)
.L_20:
        /*004c*/ 	.word	0x00000000
        /*0050*/ 	.short	0x0003
        /*0052*/ 	.short	0x0018
        /*0054*/ 	.byte	0x00, 0xf4, 0x21, 0x00


	//----- nvinfo : EIATTR_KPARAM_INFO
	.align		4
.L_21:
        /*0058*/ 	.byte	0x04, 0x17
        /*005a*/ 	.short	(.L_23 - .L_22)
.L_22:
        /*005c*/ 	.word	0x00000000
        /*0060*/ 	.short	0x0002
        /*0062*/ 	.short	0x0010
        /*0064*/ 	.byte	0x00, 0xf4, 0x21, 0x00


	//----- nvinfo : EIATTR_KPARAM_INFO
	.align		4
.L_23:
        /*0068*/ 	.byte	0x04, 0x17
        /*006a*/ 	.short	(.L_25 - .L_24)
.L_24:
        /*006c*/ 	.word	0x00000000
        /*0070*/ 	.short	0x0001
        /*0072*/ 	.short	0x0008
        /*0074*/ 	.byte	0x00, 0xf4, 0x21, 0x00


	//----- nvinfo : EIATTR_KPARAM_INFO
	.align		4
.L_25:
        /*0078*/ 	.byte	0x04, 0x17
        /*007a*/ 	.short	(.L_27 - .L_26)
.L_26:
        /*007c*/ 	.word	0x00000000
        /*0080*/ 	.short	0x0000
        /*0082*/ 	.short	0x0000
        /*0084*/ 	.byte	0x00, 0xf4, 0x21, 0x00


	//----- nvinfo : EIATTR_SPARSE_MMA_MASK
	.align		4
.L_27:
        /*0088*/ 	.byte	0x03, 0x50
        /*008a*/ 	.short	0x0000


	//----- nvinfo : EIATTR_MAXREG_COUNT
	.align		4
        /*008c*/ 	.byte	0x03, 0x1b
        /*008e*/ 	.short	0x00ff


	//----- nvinfo : EIATTR_EXIT_INSTR_OFFSETS
	.align		4
        /*0090*/ 	.byte	0x04, 0x1c
        /*0092*/ 	.short	(.L_29 - .L_28)


	//   ....[0]....
.L_28:
        /*0094*/ 	.word	0x00000360


	//   ....[1]....
        /*0098*/ 	.word	0x00000380


	//----- nvinfo : EIATTR_REQNTID
	.align		4
.L_29:
        /*009c*/ 	.byte	0x04, 0x10
        /*009e*/ 	.short	(.L_31 - .L_30)
.L_30:
        /*00a0*/ 	.word	0x00000080
        /*00a4*/ 	.word	0x00000001
        /*00a8*/ 	.word	0x00000001


	//----- nvinfo : EIATTR_CBANK_PARAM_SIZE
	.align		4
.L_31:
        /*00ac*/ 	.byte	0x03, 0x19
        /*00ae*/ 	.short	0x003c


	//----- nvinfo : EIATTR_PARAM_CBANK
	.align		4
        /*00b0*/ 	.byte	0x04, 0x0a
        /*00b2*/ 	.short	(.L_33 - .L_32)
	.align		4
.L_32:
        /*00b4*/ 	.word	index@(.nv.constant0.triton_poi_fused__native_batch_norm_legit_no_training_add_89)
        /*00b8*/ 	.short	0x0210
        /*00ba*/ 	.short	0x003c


	//----- nvinfo : EIATTR_SW_WAR
	.align		4
.L_33:
        /*00bc*/ 	.byte	0x04, 0x36
        /*00be*/ 	.short	(.L_35 - .L_34)
.L_34:
        /*00c0*/ 	.word	0x00000008
.L_35:


//--------------------- .nv.callgraph             --------------------------
	.section	.nv.callgraph,"",@"SHT_CUDA_CALLGRAPH"
	.align	4
	.sectionentsize	8
	.align		4
        /*0000*/ 	.word	0x00000000
	.align		4
        /*0004*/ 	.word	0xffffffff
	.align		4
        /*0008*/ 	.word	0x00000000
	.align		4
        /*000c*/ 	.word	0xfffffffe
	.align		4
        /*0010*/ 	.word	0x00000000
	.align		4
        /*0014*/ 	.word	0xfffffffd
	.align		4
        /*0018*/ 	.word	0x00000000
	.align		4
        /*001c*/ 	.word	0xfffffffc


//--------------------- .nv.constant4             --------------------------
	.section	.nv.constant4,"a",@progbits
	.align	8
	.align		8
.nv.constant4:
        /*0000*/ 	.dword	_$_str
	.align		8
        /*0008*/ 	.dword	_$_str_$_2


//--------------------- .text.triton_poi_fused__native_batch_norm_legit_no_training_add_89 --------------------------
	.section	.text.triton_poi_fused__native_batch_norm_legit_no_training_add_89,"ax",@progbits
	.align	128
        .global         triton_poi_fused__native_batch_norm_legit_no_training_add_89
        .type           triton_poi_fused__native_batch_norm_legit_no_training_add_89,@function
        .size           triton_poi_fused__native_batch_norm_legit_no_training_add_89,(.L_x_1 - triton_poi_fused__native_batch_norm_legit_no_training_add_89)
        .other          triton_poi_fused__native_batch_norm_legit_no_training_add_89,@"STO_CUDA_ENTRY STV_DEFAULT"
triton_poi_fused__native_batch_norm_legit_no_training_add_89:
.text.triton_poi_fused__native_batch_norm_legit_no_training_add_89:
[----:B------:R-:W0:Y:S01]  /*0000*/  LDC R1, c[0x0][0x28] ;  /* 0x00000a00ff017b82 */ /* 0x000e220000000800 */
[----:B------:R-:W1:Y:S07]  /*0010*/  S2R R0, SR_TID.X ;  /* 0x0000000000007919 */ /* 0x000e6e0000002100 */
[----:B------:R-:W2:Y:S01]  /*0020*/  LDC.64 R14, c[0x0][0x228] ;  /* 0x00008a00ff0e7b82 */ /* 0x000ea20000000a00 */
[----:B------:R-:W-:Y:S01]  /*0030*/  ULDC.64 UR4, c[0x0][0x208] ;  /* 0x0000820000047ab9 */ /* 0x000fe20000000a00 */
[----:B------:R-:W3:Y:S06]  /*0040*/  S2R R3, SR_CTAID.X ;  /* 0x0000000000037919 */ /* 0x000eec0000002500 */
[----:B------:R-:W4:Y:S08]  /*0050*/  LDC.64 R10, c[0x0][0x218] ;  /* 0x00008600ff0a7b82 */ /* 0x000f300000000a00 */
[----:B------:R-:W5:Y:S08]  /*0060*/  LDC.64 R12, c[0x0][0x220] ;  /* 0x00008800ff0c7b82 */ /* 0x000f700000000a00 */
[----:B------:R-:W5:Y:S01]  /*0070*/  LDC.64 R16, c[0x0][0x230] ;  /* 0x00008c00ff107b82 */ /* 0x000f620000000a00 */
[----:B-1----:R-:W-:-:S07]  /*0080*/  LOP3.LUT R0, R0, 0x7f, RZ, 0xc0, !PT ;  /* 0x0000007f00007812 */ /* 0x002fce00078ec0ff */
[----:B------:R-:W1:Y:S01]  /*0090*/  LDC.64 R8, c[0x0][0x238] ;  /* 0x00008e00ff087b82 */ /* 0x000e620000000a00 */
[----:B---3--:R-:W-:-:S04]  /*00a0*/  LEA R0, R3, R0, 0x7 ;  /* 0x0000000003007211 */ /* 0x008fc800078e38ff */
[C---:B------:R-:W-:Y:S01]  /*00b0*/  ISETP.GE.AND P4, PT, R0.reuse, 0x970, PT ;  /* 0x000009700000780c */ /* 0x040fe20003f86270 */
[----:B------:R-:W-:Y:S02]  /*00c0*/  IMAD.HI R2, R0, 0x36406c81, RZ ;  /* 0x36406c8100027827 */ /* 0x000fe400078e02ff */
[----:B------:R-:W3:Y:S03]  /*00d0*/  LDC.64 R4, c[0x0][0x240] ;  /* 0x00009000ff047b82 */ /* 0x000ee60000000a00 */
[----:B------:R-:W-:-:S04]  /*00e0*/  SHF.R.U32.HI R3, RZ, 0x1f, R2 ;  /* 0x0000001fff037819 */ /* 0x000fc80000011602 */
[----:B------:R-:W-:Y:S02]  /*00f0*/  LEA.HI.SX32 R7, R2, R3, 0x1b ;  /* 0x0000000302077211 */ /* 0x000fe400078fdaff */
[----:B------:R-:W-:-:S03]  /*0100*/  CS2R R2, SRZ ;  /* 0x0000000000027805 */ /* 0x000fc6000001ff00 */
[----:B------:R-:W-:-:S04]  /*0110*/  IMAD R19, R7, -0x97, R0 ;  /* 0xffffff6907137824 */ /* 0x000fc800078e0200 */
[----:B--2---:R-:W-:-:S05]  /*0120*/  IMAD.WIDE R14, R19, 0x4, R14 ;  /* 0x00000004130e7825 */ /* 0x004fca00078e020e */
[----:B------:R2:W3:Y:S01]  /*0130*/  @!P4 LDG.E.EL R2, desc[UR4][R14.64] ;  /* 0x000000040e02c981 */ /* 0x0004e2000c2e1900 */
[C---:B------:R-:W-:Y:S01]  /*0140*/  ISETP.GE.AND P3, PT, R19.reuse, 0x8c, PT ;  /* 0x0000008c1300780c */ /* 0x040fe20003f66270 */
[----:B------:R-:W-:Y:S01]  /*0150*/  HFMA2.MMA R6, -RZ, RZ, 0, 0 ;  /* 0x00000000ff067435 */ /* 0x000fe200000001ff */
[C---:B----4-:R-:W-:Y:S02]  /*0160*/  IMAD.WIDE R10, R0.reuse, 0x4, R10 ;  /* 0x00000004000a7825 */ /* 0x050fe400078e020a */
[----:B------:R-:W-:Y:S02]  /*0170*/  ISETP.LT.AND P1, PT, R0, 0x970, !P3 ;  /* 0x000009700000780c */ /* 0x000fe40005f21270 */
[----:B-----5:R-:W-:Y:S01]  /*0180*/  IMAD.WIDE R12, R19, 0x4, R12 ;  /* 0x00000004130c7825 */ /* 0x020fe200078e020c */
[----:B------:R4:W5:Y:S03]  /*0190*/  @!P4 LDG.E R3, desc[UR4][R10.64] ;  /* 0x000000040a03c981 */ /* 0x000966000c1e1900 */
[----:B------:R-:W-:Y:S01]  /*01a0*/  IMAD R7, R7, 0x8c, R19 ;  /* 0x0000008c07077824 */ /* 0x000fe200078e0213 */
[----:B------:R-:W5:Y:S01]  /*01b0*/  @!P4 LDG.E.EL R6, desc[UR4][R12.64] ;  /* 0x000000040c06c981 */ /* 0x000f62000c2e1900 */
[----:B0-2---:R-:W-:-:S04]  /*01c0*/  IMAD.WIDE R14, R19, 0x4, R16 ;  /* 0x00000004130e7825 */ /* 0x005fc800078e0210 */
[----:B-1----:R-:W-:Y:S01]  /*01d0*/  IMAD.WIDE R8, R19, 0x4, R8 ;  /* 0x0000000413087825 */ /* 0x002fe200078e0208 */
[----:B------:R-:W-:-:S03]  /*01e0*/  CS2R R18, SRZ ;  /* 0x0000000000127805 */ /* 0x000fc6000001ff00 */
[----:B---3--:R-:W-:Y:S01]  /*01f0*/  IMAD.WIDE R16, R7, 0x4, R4 ;  /* 0x0000000407107825 */ /* 0x008fe200078e0204 */
[----:B------:R-:W-:Y:S01]  /*0200*/  MOV R7, RZ ;  /* 0x000000ff00077202 */ /* 0x000fe20000000f00 */
[----:B----4-:R-:W-:Y:S01]  /*0210*/  HFMA2.MMA R11, -RZ, RZ, 1.625, 0 ;  /* 0x3e800000ff0b7435 */ /* 0x010fe200000001ff */
[----:B------:R-:W2:Y:S01]  /*0220*/  @!P4 LDG.E.EL R18, desc[UR4][R8.64] ;  /* 0x000000040812c981 */ /* 0x000ea2000c2e1900 */
[----:B------:R-:W0:Y:S03]  /*0230*/  LDC.64 R4, c[0x0][0x210] ;  /* 0x00008400ff047b82 */ /* 0x000e260000000a00 */
[----:B------:R-:W3:Y:S04]  /*0240*/  @P1 LDG.E R19, desc[UR4][R16.64] ;  /* 0x0000000410131981 */ /* 0x000ee8000c1e1900 */
[----:B------:R-:W2:Y:S01]  /*0250*/  @!P4 LDG.E.EL R7, desc[UR4][R14.64] ;  /* 0x000000040e07c981 */ /* 0x000ea2000c2e1900 */
[----:B0-----:R-:W-:-:S04]  /*0260*/  IMAD.WIDE R4, R0, 0x4, R4 ;  /* 0x0000000400047825 */ /* 0x001fc800078e0204 */
[----:B------:R-:W-:-:S04]  /*0270*/  FADD R2, R2, 9.9999997473787516356e-06 ;  /* 0x3727c5ac02027421 */ /* 0x000fc80000000000 */
[----:B------:R-:W0:Y:S02]  /*0280*/  MUFU.SQRT R10, R2 ;  /* 0x00000002000a7308 */ /* 0x000e240000002000 */
[C---:B0-----:R-:W-:Y:S02]  /*0290*/  FSETP.GT.AND P0, PT, R10.reuse, 8.50705917302346158658e+37, PT ;  /* 0x7e8000000a00780b */ /* 0x041fe40003f04000 */
[----:B------:R-:W-:-:S11]  /*02a0*/  FSETP.GEU.AND P2, PT, R10, 1.175494350822287508e-38, PT ;  /* 0x008000000a00780b */ /* 0x000fd60003f4e000 */
[----:B------:R-:W-:-:S04]  /*02b0*/  @P0 FMUL R10, R10, 0.25 ;  /* 0x3e8000000a0a0820 */ /* 0x000fc80000400000 */
[----:B------:R-:W-:-:S06]  /*02c0*/  @!P2 FMUL R10, R10, 16777216 ;  /* 0x4b8000000a0aa820 */ /* 0x000fcc0000400000 */
[----:B------:R-:W0:Y:S01]  /*02d0*/  MUFU.RCP R10, R10 ;  /* 0x0000000a000a7308 */ /* 0x000e220000001000 */
[----:B------:R-:W-:Y:S01]  /*02e0*/  FSEL R11, R11, 1, P0 ;  /* 0x3f8000000b0b7808 */ /* 0x000fe20000000000 */
[----:B-----5:R-:W-:-:S04]  /*02f0*/  FADD R3, -R6, R3 ;  /* 0x0000000306037221 */ /* 0x020fc80000000100 */
[----:B------:R-:W-:-:S04]  /*0300*/  @!P2 FMUL R11, R11, 16777216 ;  /* 0x4b8000000b0ba820 */ /* 0x000fc80000400000 */
[----:B0-----:R-:W-:-:S04]  /*0310*/  FMUL R2, R10, R11 ;  /* 0x0000000b0a027220 */ /* 0x001fc80000400000 */
[----:B------:R-:W-:Y:S01]  /*0320*/  FMUL R3, R3, R2 ;  /* 0x0000000203037220 */ /* 0x000fe20000400000 */
[----:B---3--:R-:W-:-:S03]  /*0330*/  SEL R2, R19, RZ, P1 ;  /* 0x000000ff13027207 */ /* 0x008fc60000800000 */
[----:B--2---:R-:W-:-:S04]  /*0340*/  FFMA R3, R3, R7, R18 ;  /* 0x0000000703037223 */ /* 0x004fc80000000012 */
[----:B------:R-:W-:Y:S01]  /*0350*/  @!P3 FADD R3, R3, R2 ;  /* 0x000000020303b221 */ /* 0x000fe20000000000 */
[----:B------:R-:W-:Y:S06]  /*0360*/  @P4 EXIT ;  /* 0x000000000000494d */ /* 0x000fec0003800000 */
[----:B------:R-:W-:Y:S01]  /*0370*/  STG.E desc[UR4][R4.64], R3 ;  /* 0x0000000304007986 */ /* 0x000fe2000c101904 */
[----:B------:R-:W-:Y:S05]  /*0380*/  EXIT ;  /* 0x000000000000794d */ /* 0x000fea0003800000 */
.L_x_0:
[----:B------:R-:W-:-:S00]  /*0390*/  BRA `(.L_x_0) ;  /* 0xfffffffc00fc7947 */ /* 0x000fc0000383ffff */
[----:B------:R-:W-:-:S00]  /*03a0*/  NOP ;  /* 0x0000000000007918 */ /* 0x000fc00000000000 */
        /* <DEDUP_REMOVED lines=13> */
.L_x_1:


//--------------------- .nv.global.init           --------------------------
	.section	.nv.global.init,"aw",@progbits
.nv.global.init:
	.type		_$_str,@object
	.size		_$_str,(_$_str_$_2 - _$_str)
_$_str:
        /*0000*/ 	.byte	0x5f, 0x5f, 0x43, 0x55, 0x44, 0x41, 0x5f, 0x46, 0x54, 0x5a, 0x00
	.type		_$_str_$_2,@object
	.size		_$_str_$_2,(.L_1 - _$_str_$_2)
_$_str_$_2:
        /*000b*/ 	.byte	0x5f, 0x5f, 0x43, 0x55, 0x44, 0x41, 0x5f, 0x50, 0x52, 0x45, 0x43, 0x5f, 0x53, 0x51, 0x52, 0x54
        /*001b*/ 	.byte	0x00
.L_1:


//--------------------- .nv.constant0.triton_poi_fused__native_batch_norm_legit_no_training_add_89 --------------------------
	.section	.nv.constant0.triton_poi_fused__native_batch_norm_legit_no_training_add_89,"a",@progbits
	.sectionflags	@""
	.align	4
.nv.constant0.triton_poi_fused__native_batch_norm_legit_no_training_add_89:
	.zero		588
